	.headerflags	@"EF_CUDA_TEXMODE_UNIFIED EF_CUDA_64BIT_ADDRESS EF_CUDA_ACCELERATORS EF_CUDA_SM90 EF_CUDA_VIRTUAL_SM(EF_CUDA_SM90)"
	.elftype	@"ET_EXEC"


//--------------------- .nv.info                  --------------------------
	.section	.nv.info,"",@"SHT_CUDA_INFO"
	.align	4


	//----- nvinfo : EIATTR_REGCOUNT
	.align		4
        /*0000*/ 	.byte	0x04, 0x2f
        /*0002*/ 	.short	(.L_2 - .L_1)
	.align		4
.L_1:
        /*0004*/ 	.word	index@(triton_)
        /*0008*/ 	.word	0x0000001f


	//----- nvinfo : EIATTR_MIN_STACK_SIZE
	.align		4
.L_2:
        /*000c*/ 	.byte	0x04, 0x12
        /*000e*/ 	.short	(.L_4 - .L_3)
	.align		4
.L_3:
        /*0010*/ 	.word	index@(triton_)
        /*0014*/ 	.word	0x00000000


	//----- nvinfo : EIATTR_FRAME_SIZE
	.align		4
.L_4:
        /*0018*/ 	.byte	0x04, 0x11
        /*001a*/ 	.short	(.L_6 - .L_5)
	.align		4
.L_5:
        /*001c*/ 	.word	index@(triton_)
        /*0020*/ 	.word	0x00000000


	//----- nvinfo : EIATTR_MIN_STACK_SIZE
	.align		4
.L_6:
        /*0024*/ 	.byte	0x04, 0x12
        /*0026*/ 	.short	(.L_8 - .L_7)
	.align		4
.L_7:
        /*0028*/ 	.word	index@(triton_)
        /*002c*/ 	.word	0x00000000
.L_8:


//--------------------- .nv.info.triton_          --------------------------
	.section	.nv.info.triton_,"",@"SHT_CUDA_INFO"
	.sectionflags	@""
	.align	4


	//----- nvinfo : EIATTR_CUDA_API_VERSION
	.align		4
        /*0000*/ 	.byte	0x04, 0x37
        /*0002*/ 	.short	(.L_10 - .L_9)
.L_9:
        /*0004*/ 	.word	0x0000007c


	//----- nvinfo : EIATTR_KPARAM_INFO
	.align		4
.L_10:
        /*0008*/ 	.byte	0x04, 0x17
        /*000a*/ 	.short	(.L_12 - .L_11)
.L_11:
        /*000c*/ 	.word	0x00000000
        /*0010*/ 	.short	0x0006
        /*0012*/ 	.short	0x0028
        /*0014*/ 	.byte	0x00, 0xf0, 0x11, 0x00


	//----- nvinfo : EIATTR_KPARAM_INFO
	.align		4
.L_12:
        /*0018*/ 	.byte	0x04, 0x17
        /*001a*/ 	.short	(.L_14 - .L_13)
.L_13:
        /*001c*/ 	.word	0x00000000
        /*0020*/ 	.short	0x0005
        /*0022*/ 	.short	0x0024
        /*0024*/ 	.byte	0x00, 0xf0, 0x11, 0x00


	//----- nvinfo : EIATTR_KPARAM_INFO
	.align		4
.L_14:
        /*0028*/ 	.byte	0x04, 0x17
        /*002a*/ 	.short	(.L_16 - .L_15)
.L_15:
        /*002c*/ 	.word	0x00000000
        /*0030*/ 	.short	0x0004
        /*0032*/ 	.short	0x0020
        /*0034*/ 	.byte	0x00, 0xf0, 0x11, 0x00


	//----- nvinfo : EIATTR_KPARAM_INFO
	.align		4
.L_16:
        /*0038*/ 	.byte	0x04, 0x17
        /*003a*/ 	.short	(.L_18 - .L_17)
.L_17:
        /*003c*/ 	.word	0x00000000
        /*0040*/ 	.short	0x0003
        /*0042*/ 	.short	0x0018
        /*0044*/ 	.byte	0x00, 0xf0, 0x21, 0x00


	//----- nvinfo : EIATTR_KPARAM_INFO
	.align		4
.L_18:
        /*0048*/ 	.byte	0x04, 0x17
        /*004a*/ 	.short	(.L_20 - .L_19)
.L_19:
        /*004c*/ 	.word	0x00000000
        /*0050*/ 	.short	0x0002
        /*0052*/ 	.short	0x0010
        /*0054*/ 	.byte	0x00, 0xf0, 0x21, 0x00


	//----- nvinfo : EIATTR_KPARAM_INFO
	.align		4
.L_20:
        /*0058*/ 	.byte	0x04, 0x17
        /*005a*/ 	.short	(.L_22 - .L_21)
.L_21:
        /*005c*/ 	.word	0x00000000
        /*0060*/ 	.short	0x0001
        /*0062*/ 	.short	0x0008
        /*0064*/ 	.byte	0x00, 0xf0, 0x21, 0x00


	//----- nvinfo : EIATTR_KPARAM_INFO
	.align		4
.L_22:
        /*0068*/ 	.byte	0x04, 0x17
        /*006a*/ 	.short	(.L_24 - .L_23)
.L_23:
        /*006c*/ 	.word	0x00000000
        /*0070*/ 	.short	0x0000
        /*0072*/ 	.short	0x0000
        /*0074*/ 	.byte	0x00, 0xf0, 0x21, 0x00


	//----- nvinfo : EIATTR_SPARSE_MMA_MASK
	.align		4
.L_24:
        /*0078*/ 	.byte	0x03, 0x50
        /*007a*/ 	.short	0x0000


	//----- nvinfo : EIATTR_MAXREG_COUNT
	.align		4
        /*007c*/ 	.byte	0x03, 0x1b
        /*007e*/ 	.short	0x0080


	//----- nvinfo : EIATTR_COOP_GROUP_MASK_REGIDS
	.align		4
        /*0080*/ 	.byte	0x04, 0x29
        /*0082*/ 	.short	(.L_26 - .L_25)


	//   ....[0]....
.L_25:
        /*0084*/ 	.word	0xffffffff


	//   ....[1]....
        /*0088*/ 	.word	0xffffffff


	//   ....[2]....
        /*008c*/ 	.word	0xffffffff


	//   ....[3]....
        /*0090*/ 	.word	0xffffffff


	//   ....[4]....
        /*0094*/ 	.word	0xffffffff


	//   ....[5]....
        /*0098*/ 	.word	0xffffffff


	//   ....[6]....
        /*009c*/ 	.word	0xffffffff


	//   ....[7]....
        /*00a0*/ 	.word	0xffffffff


	//   ....[8]....
        /*00a4*/ 	.word	0xffffffff


	//   ....[9]....
        /*00a8*/ 	.word	0xffffffff


	//   ....[10]....
        /*00ac*/ 	.word	0xffffffff


	//   ....[11]....
        /*00b0*/ 	.word	0xffffffff


	//   ....[12]....
        /*00b4*/ 	.word	0xffffffff


	//   ....[13]....
        /*00b8*/ 	.word	0xffffffff


	//   ....[14]....
        /*00bc*/ 	.word	0xffffffff


	//   ....[15]....
        /*00c0*/ 	.word	0xffffffff


	//   ....[16]....
        /*00c4*/ 	.word	0xffffffff


	//   ....[17]....
        /*00c8*/ 	.word	0xffffffff


	//   ....[18]....
        /*00cc*/ 	.word	0xffffffff


	//   ....[19]....
        /*00d0*/ 	.word	0xffffffff


	//   ....[20]....
        /*00d4*/ 	.word	0xffffffff


	//   ....[21]....
        /*00d8*/ 	.word	0xffffffff


	//   ....[22]....
        /*00dc*/ 	.word	0xffffffff


	//   ....[23]....
        /*00e0*/ 	.word	0xffffffff


	//   ....[24]....
        /*00e4*/ 	.word	0xffffffff


	//   ....[25]....
        /*00e8*/ 	.word	0xffffffff


	//   ....[26]....
        /*00ec*/ 	.word	0xffffffff


	//----- nvinfo : EIATTR_COOP_GROUP_INSTR_OFFSETS
	.align		4
.L_26:
        /*00f0*/ 	.byte	0x04, 0x28
        /*00f2*/ 	.short	(.L_28 - .L_27)


	//   ....[0]....
.L_27:
        /*00f4*/ 	.word	0x00000380


	//   ....[1]....
        /*00f8*/ 	.word	0x00000570


	//   ....[2]....
        /*00fc*/ 	.word	0x000005d0


	//   ....[3]....
        /*0100*/ 	.word	0x00000670


	//   ....[4]....
        /*0104*/ 	.word	0x00000700


	//   ....[5]....
        /*0108*/ 	.word	0x00000760


	//   ....[6]....
        /*010c*/ 	.word	0x000007c0


	//   ....[7]....
        /*0110*/ 	.word	0x00000840


	//   ....[8]....
        /*0114*/ 	.word	0x000008c0


	//   ....[9]....
        /*0118*/ 	.word	0x00000920


	//   ....[10]....
        /*011c*/ 	.word	0x00000970


	//   ....[11]....
        /*0120*/ 	.word	0x00000a10


	//   ....[12]....
        /*0124*/ 	.word	0x00000a70


	//   ....[13]....
        /*0128*/ 	.word	0x00000b50


	//   ....[14]....
        /*012c*/ 	.word	0x00000bc0


	//   ....[15]....
        /*0130*/ 	.word	0x00000ce0


	//   ....[16]....
        /*0134*/ 	.word	0x00000cf0


	//   ....[17]....
        /*0138*/ 	.word	0x00000d00


	//   ....[18]....
        /*013c*/ 	.word	0x00000d40


	//   ....[19]....
        /*0140*/ 	.word	0x00000e50


	//   ....[20]....
        /*0144*/ 	.word	0x00000ed0


	//   ....[21]....
        /*0148*/ 	.word	0x00000f00


	//   ....[22]....
        /*014c*/ 	.word	0x00000ff0


	//   ....[23]....
        /*0150*/ 	.word	0x00001030


	//   ....[24]....
        /*0154*/ 	.word	0x00001060


	//   ....[25]....
        /*0158*/ 	.word	0x00001130


	//   ....[26]....
        /*015c*/ 	.word	0x00001180


	//----- nvinfo : EIATTR_EXIT_INSTR_OFFSETS
	.align		4
.L_28:
        /*0160*/ 	.byte	0x04, 0x1c
        /*0162*/ 	.short	(.L_30 - .L_29)


	//   ....[0]....
.L_29:
        /*0164*/ 	.word	0x000018b0


	//----- nvinfo : EIATTR_MAX_THREADS
	.align		4
.L_30:
        /*0168*/ 	.byte	0x04, 0x05
        /*016a*/ 	.short	(.L_32 - .L_31)
.L_31:
        /*016c*/ 	.word	0x00000200
        /*0170*/ 	.word	0x00000001
        /*0174*/ 	.word	0x00000001


	//----- nvinfo : EIATTR_CBANK_PARAM_SIZE
	.align		4
.L_32:
        /*0178*/ 	.byte	0x03, 0x19
        /*017a*/ 	.short	0x002c


	//----- nvinfo : EIATTR_PARAM_CBANK
	.align		4
        /*017c*/ 	.byte	0x04, 0x0a
        /*017e*/ 	.short	(.L_34 - .L_33)
	.align		4
.L_33:
        /*0180*/ 	.word	index@(.nv.constant0.triton_)
        /*0184*/ 	.short	0x0210
        /*0186*/ 	.short	0x002c


	//----- nvinfo : EIATTR_SW_WAR
	.align		4
.L_34:
        /*0188*/ 	.byte	0x04, 0x36
        /*018a*/ 	.short	(.L_36 - .L_35)
.L_35:
        /*018c*/ 	.word	0x00000008
.L_36:


//--------------------- .nv.callgraph             --------------------------
	.section	.nv.callgraph,"",@"SHT_CUDA_CALLGRAPH"
	.align	4
	.sectionentsize	8
	.align		4
        /*0000*/ 	.word	0x00000000
	.align		4
        /*0004*/ 	.word	0xffffffff
	.align		4
        /*0008*/ 	.word	0x00000000
	.align		4
        /*000c*/ 	.word	0xfffffffe
	.align		4
        /*0010*/ 	.word	0x00000000
	.align		4
        /*0014*/ 	.word	0xfffffffd
	.align		4
        /*0018*/ 	.word	0x00000000
	.align		4
        /*001c*/ 	.word	0xfffffffc


//--------------------- .nv.constant4             --------------------------
	.section	.nv.constant4,"a",@progbits
	.align	8
	.align		8
.nv.constant4:
        /*0000*/ 	.dword	_$_str


//--------------------- .text.triton_             --------------------------
	.section	.text.triton_,"ax",@progbits
	.sectionflags	@"SHF_BARRIERS=1"
	.align	128
        .global         triton_
        .type           triton_,@function
        .size           triton_,(.L_x_2 - triton_)
        .other          triton_,@"STO_CUDA_ENTRY STV_DEFAULT"
triton_:
.text.triton_:
[----:B------:R-:W0:Y:S02]  /*0000*/  LDC R1, c[0x0][0x28] ;  /* 0x00000a00ff017b82 */ /* 0x000e240000000800 */
[----:B------:R-:W1:Y:S01]  /*0010*/  S2R R22, SR_TID.X ;  /* 0x0000000000167919 */ /* 0x000e620000002100 */
[----:B------:R-:W2:Y:S01]  /*0020*/  LDC.64 R4, c[0x0][0x210] ;  /* 0x00008400ff047b82 */ /* 0x000ea20000000a00 */
[----:B------:R-:W-:Y:S01]  /*0030*/  ULDC UR4, c[0x0][0x230] ;  /* 0x00008c0000047ab9 */ /* 0x000fe20000000800 */
[----:B------:R-:W-:Y:S01]  /*0040*/  ULDC.64 UR6, c[0x0][0x208] ;  /* 0x0000820000067ab9 */ /* 0x000fe20000000a00 */
[----:B------:R-:W3:Y:S01]  /*0050*/  S2R R6, SR_CTAID.X ;  /* 0x0000000000067919 */ /* 0x000ee20000002500 */
[----:B-1----:R-:W-:-:S04]  /*0060*/  SHF.L.U32 R7, R22, 0x2, RZ ;  /* 0x0000000216077819 */ /* 0x002fc800000006ff */
[----:B------:R-:W-:Y:S02]  /*0070*/  LOP3.LUT R3, R7, 0x7fc, RZ, 0xc0, !PT ;  /* 0x000007fc07037812 */ /* 0x000fe400078ec0ff */
[----:B---3--:R-:W-:Y:S02]  /*0080*/  IADD3 R8, R6, UR4, RZ ;  /* 0x0000000406087c10 */ /* 0x008fe4000fffe0ff */
[----:B------:R-:W-:-:S03]  /*0090*/  LOP3.LUT R13, R3, 0x800, RZ, 0xfc, !PT ;  /* 0x00000800030d7812 */ /* 0x000fc600078efcff */
[C---:B------:R-:W-:Y:S01]  /*00a0*/  IMAD R15, R8.reuse, 0xc00, R3 ;  /* 0x00000c00080f7824 */ /* 0x040fe200078e0203 */
[----:B------:R-:W-:Y:S01]  /*00b0*/  ISETP.GE.U32.AND P1, PT, R13, 0xc00, PT ;  /* 0x00000c000d00780c */ /* 0x000fe20003f26070 */
[----:B------:R-:W-:Y:S01]  /*00c0*/  IMAD R13, R8, 0xc00, R13 ;  /* 0x00000c00080d7824 */ /* 0x000fe200078e020d */
[----:B------:R-:W-:-:S03]  /*00d0*/  CS2R R2, SRZ ;  /* 0x0000000000027805 */ /* 0x000fc6000001ff00 */
[----:B--2---:R-:W-:-:S04]  /*00e0*/  IMAD.WIDE R12, R13, 0x2, R4 ;  /* 0x000000020d0c7825 */ /* 0x004fc800078e0204 */
[----:B------:R-:W-:-:S04]  /*00f0*/  IMAD.WIDE R4, R15, 0x2, R4 ;  /* 0x000000020f047825 */ /* 0x000fc800078e0204 */
[----:B------:R1:W2:Y:S04]  /*0100*/  @!P1 LDG.E.EL.64 R2, desc[UR6][R12.64] ;  /* 0x000000060c029981 */ /* 0x0002a8000c2e1b00 */
[----:B------:R-:W3:Y:S01]  /*0110*/  LDG.E.EL.64 R4, desc[UR6][R4.64] ;  /* 0x0000000604047981 */ /* 0x000ee2000c2e1b00 */
[----:B------:R-:W-:Y:S01]  /*0120*/  HFMA2.MMA R18, -RZ, RZ, 2, 0 ;  /* 0x40000000ff127435 */ /* 0x000fe200000001ff */
[----:B------:R-:W4:Y:S01]  /*0130*/  S2UR UR5, SR_CgaCtaId ;  /* 0x00000000000579c3 */ /* 0x000f220000008800 */
[----:B------:R-:W-:Y:S01]  /*0140*/  HFMA2.MMA R25, -RZ, RZ, 2.5, 0 ;  /* 0x41000000ff197435 */ /* 0x000fe200000001ff */
[----:B------:R-:W-:Y:S01]  /*0150*/  UMOV UR4, 0x400 ;  /* 0x0000040000047882 */ /* 0x000fe20000000000 */
[----:B------:R-:W-:-:S06]  /*0160*/  UPLOP3.LUT UP0, UPT, UPT, UPT, UPT, 0x80, 0x0 ;  /* 0x000000000000789c */ /* 0x000fcc0003f0f070 */
[----:B-1----:R-:W-:-:S04]  /*0170*/  FSEL R13, R18, 4, P1 ;  /* 0x40800000120d7808 */ /* 0x002fc80000800000 */
[----:B------:R-:W1:Y:S01]  /*0180*/  MUFU.RCP R19, R13 ;  /* 0x0000000d00137308 */ /* 0x000e620000001000 */
[----:B----4-:R-:W-:Y:S01]  /*0190*/  UPRMT UR4, UR5, 0x654, UR4 ;  /* 0x0000065405047896 */ /* 0x010fe20008000004 */
[----:B--2---:R-:W-:Y:S02]  /*01a0*/  SEL R2, R2, RZ, !P1 ;  /* 0x000000ff02027207 */ /* 0x004fe40004800000 */
[----:B------:R-:W-:Y:S02]  /*01b0*/  SEL R14, R3, RZ, !P1 ;  /* 0x000000ff030e7207 */ /* 0x000fe40004800000 */
[----:B---3--:R-:W-:Y:S02]  /*01c0*/  SHF.L.U32 R0, R4, 0x10, RZ ;  /* 0x0000001004007819 */ /* 0x008fe400000006ff */
[----:B------:R-:W-:Y:S02]  /*01d0*/  SHF.L.U32 R15, R2, 0x10, RZ ;  /* 0x00000010020f7819 */ /* 0x000fe400000006ff */
[----:B------:R-:W-:-:S02]  /*01e0*/  SHF.L.U32 R17, R5, 0x10, RZ ;  /* 0x0000001005117819 */ /* 0x000fc400000006ff */
[----:B------:R-:W-:Y:S01]  /*01f0*/  SHF.L.U32 R24, R14, 0x10, RZ ;  /* 0x000000100e187819 */ /* 0x000fe200000006ff */
[----:B------:R-:W-:Y:S01]  /*0200*/  FADD R3, -R0, R15 ;  /* 0x0000000f00037221 */ /* 0x000fe20000000100 */
[----:B------:R-:W-:Y:S02]  /*0210*/  PRMT R21, R4, 0x7632, R21 ;  /* 0x0000763204157816 */ /* 0x000fe40000000015 */
[----:B------:R-:W-:Y:S01]  /*0220*/  PRMT R20, R2, 0x7632, R20 ;  /* 0x0000763202147816 */ /* 0x000fe20000000014 */
[----:B------:R-:W-:Y:S01]  /*0230*/  FFMA R4, R3, 0.5, R0 ;  /* 0x3f00000003047823 */ /* 0x000fe20000000000 */
[----:B------:R-:W-:Y:S01]  /*0240*/  SHF.L.U32 R21, R21, 0x10, RZ ;  /* 0x0000001015157819 */ /* 0x000fe200000006ff */
[----:B------:R-:W-:Y:S01]  /*0250*/  FADD R2, -R17, R24 ;  /* 0x0000001811027221 */ /* 0x000fe20000000100 */
[----:B------:R-:W-:Y:S01]  /*0260*/  SHF.L.U32 R20, R20, 0x10, RZ ;  /* 0x0000001014147819 */ /* 0x000fe200000006ff */
[----:B------:R-:W-:Y:S01]  /*0270*/  FADD R16, R15, -R4 ;  /* 0x800000040f107221 */ /* 0x000fe20000000000 */
[----:B------:R-:W-:Y:S01]  /*0280*/  FSEL R15, R4, R0, !P1 ;  /* 0x00000000040f7208 */ /* 0x000fe20004800000 */
[----:B------:R-:W-:Y:S01]  /*0290*/  FFMA R12, R2, 0.5, R17 ;  /* 0x3f000000020c7823 */ /* 0x000fe20000000011 */
[----:B------:R-:W-:Y:S01]  /*02a0*/  MOV R4, 0x40c00000 ;  /* 0x40c0000000047802 */ /* 0x000fe20000000f00 */
[----:B------:R-:W-:Y:S01]  /*02b0*/  FADD R0, -R21, R20 ;  /* 0x0000001415007221 */ /* 0x000fe20000000100 */
[----:B------:R-:W-:Y:S01]  /*02c0*/  PRMT R5, R5, 0x7632, R5 ;  /* 0x0000763205057816 */ /* 0x000fe20000000005 */
[----:B------:R-:W-:Y:S01]  /*02d0*/  FADD R23, R24, -R12 ;  /* 0x8000000c18177221 */ /* 0x000fe20000000000 */
[----:B------:R-:W-:Y:S01]  /*02e0*/  FSEL R12, R12, R17, !P1 ;  /* 0x000000110c0c7208 */ /* 0x000fe20004800000 */
[----:B------:R-:W-:Y:S01]  /*02f0*/  FFMA R24, R0, 0.5, R21 ;  /* 0x3f00000000187823 */ /* 0x000fe20000000015 */
[----:B------:R-:W-:Y:S01]  /*0300*/  FFMA R17, R3, R16, RZ ;  /* 0x0000001003117223 */ /* 0x000fe200000000ff */
[----:B------:R-:W-:Y:S01]  /*0310*/  FSEL R3, R25, 4, !P1 ;  /* 0x4080000019037808 */ /* 0x000fe20004800000 */
[----:B------:R-:W-:Y:S01]  /*0320*/  FFMA R2, R2, R23, RZ ;  /* 0x0000001702027223 */ /* 0x000fe200000000ff */
[----:B------:R-:W-:Y:S01]  /*0330*/  FADD R25, R20, -R24 ;  /* 0x8000001814197221 */ /* 0x000fe20000000000 */
[----:B------:R-:W-:Y:S01]  /*0340*/  FSEL R24, R24, R21, !P1 ;  /* 0x0000001518187208 */ /* 0x000fe20004800000 */
[----:B------:R-:W2:Y:S01]  /*0350*/  MUFU.RCP R20, R3 ;  /* 0x0000000300147308 */ /* 0x000ea20000001000 */
[----:B------:R-:W-:Y:S01]  /*0360*/  FSEL R21, R18, 1, !P1 ;  /* 0x3f80000012157808 */ /* 0x000fe20004800000 */
[----:B------:R-:W-:Y:S01]  /*0370*/  FFMA R26, R0, R25, RZ ;  /* 0x00000019001a7223 */ /* 0x000fe200000000ff */
[----:B------:R-:W3:Y:S01]  /*0380*/  SHFL.BFLY PT, R18, R3, 0x10, 0x1f ;  /* 0x0e001f0003127f89 */ /* 0x000ee200000e0000 */
[----:B------:R-:W-:Y:S01]  /*0390*/  FSEL R4, R4, 3, !P1 ;  /* 0x4040000004047808 */ /* 0x000fe20004800000 */
[----:B------:R-:W-:Y:S01]  /*03a0*/  FADD R28, -R15, R24 ;  /* 0x000000180f1c7221 */ /* 0x000fe20000000100 */
[----:B------:R-:W-:Y:S01]  /*03b0*/  PRMT R0, R14, 0x7632, R0 ;  /* 0x000076320e007816 */ /* 0x000fe20000000000 */
[----:B-1----:R-:W-:Y:S01]  /*03c0*/  FMUL R14, R21, R19 ;  /* 0x00000013150e7220 */ /* 0x002fe20000400000 */
[----:B------:R-:W1:Y:S01]  /*03d0*/  MUFU.RCP R16, R4 ;  /* 0x0000000400107308 */ /* 0x000e620000001000 */
[----:B------:R-:W-:Y:S01]  /*03e0*/  FADD R17, R17, R26 ;  /* 0x0000001a11117221 */ /* 0x000fe20000000000 */
[----:B------:R-:W-:Y:S01]  /*03f0*/  SHF.L.U32 R5, R5, 0x10, RZ ;  /* 0x0000001005057819 */ /* 0x000fe200000006ff */
[C---:B------:R-:W-:Y:S01]  /*0400*/  FFMA R15, R28.reuse, R14, R15 ;  /* 0x0000000e1c0f7223 */ /* 0x040fe2000000000f */
[----:B------:R-:W-:Y:S01]  /*0410*/  FMUL R28, R28, R28 ;  /* 0x0000001c1c1c7220 */ /* 0x000fe20000400000 */
[----:B------:R-:W-:-:S02]  /*0420*/  SHF.L.U32 R24, R0, 0x10, RZ ;  /* 0x0000001000187819 */ /* 0x000fc400000006ff */
[----:B------:R-:W-:Y:S01]  /*0430*/  FSEL R19, R17, RZ, !P1 ;  /* 0x000000ff11137208 */ /* 0x000fe20004800000 */
[C---:B------:R-:W-:Y:S01]  /*0440*/  FMUL R28, R21.reuse, R28 ;  /* 0x0000001c151c7220 */ /* 0x040fe20000400000 */
[----:B--2---:R-:W-:Y:S01]  /*0450*/  FMUL R20, R21, R20 ;  /* 0x0000001415147220 */ /* 0x004fe20000400000 */
[----:B------:R-:W-:Y:S01]  /*0460*/  FADD R0, -R5, R24 ;  /* 0x0000001805007221 */ /* 0x000fe20000000100 */
[----:B------:R-:W-:-:S03]  /*0470*/  FADD R12, R12, -R15 ;  /* 0x8000000f0c0c7221 */ /* 0x000fc60000000000 */
[----:B------:R-:W-:Y:S01]  /*0480*/  FFMA R17, R0, 0.5, R5 ;  /* 0x3f00000000117823 */ /* 0x000fe20000000005 */
[----:B-1----:R-:W-:Y:S01]  /*0490*/  FMUL R16, R21, R16 ;  /* 0x0000001015107220 */ /* 0x002fe20000400000 */
[----:B------:R-:W-:Y:S01]  /*04a0*/  FFMA R21, R14, R28, R19 ;  /* 0x0000001c0e157223 */ /* 0x000fe20000000013 */
[----:B------:R-:W-:Y:S01]  /*04b0*/  FSEL R14, R2, RZ, !P1 ;  /* 0x000000ff020e7208 */ /* 0x000fe20004800000 */
[----:B------:R-:W-:Y:S01]  /*04c0*/  FADD R19, R24, -R17 ;  /* 0x8000001118137221 */ /* 0x000fe20000000000 */
[----:B---3--:R-:W-:Y:S01]  /*04d0*/  FADD R2, R3, R18 ;  /* 0x0000001203027221 */ /* 0x008fe20000000000 */
[C---:B------:R-:W-:Y:S01]  /*04e0*/  FMUL R24, R12.reuse, R12 ;  /* 0x0000000c0c187220 */ /* 0x040fe20000400000 */
[----:B------:R-:W-:Y:S01]  /*04f0*/  FSEL R5, R17, R5, !P1 ;  /* 0x0000000511057208 */ /* 0x000fe20004800000 */
[----:B------:R-:W-:Y:S01]  /*0500*/  FFMA R12, R12, R16, R15 ;  /* 0x000000100c0c7223 */ /* 0x000fe2000000000f */
[C---:B------:R-:W-:Y:S01]  /*0510*/  FMUL R15, R2.reuse, 0.25 ;  /* 0x3e800000020f7820 */ /* 0x040fe20000400000 */
[C---:B------:R-:W-:Y:S01]  /*0520*/  FSETP.GEU.AND P2, PT, |R2|.reuse, 1.175494350822287508e-38, PT ;  /* 0x008000000200780b */ /* 0x040fe20003f4e200 */
[----:B------:R-:W-:Y:S01]  /*0530*/  FMUL R24, R13, R24 ;  /* 0x000000180d187220 */ /* 0x000fe20000400000 */
[----:B------:R-:W-:Y:S01]  /*0540*/  FSETP.GT.AND P0, PT, |R2|, 8.50705917302346158658e+37, PT ;  /* 0x7e8000000200780b */ /* 0x000fe20003f04200 */
[--C-:B------:R-:W-:Y:S01]  /*0550*/  FADD R13, R5, -R12.reuse ;  /* 0x8000000c050d7221 */ /* 0x100fe20000000000 */
[----:B------:R-:W-:Y:S01]  /*0560*/  FADD R21, R14, R21 ;  /* 0x000000150e157221 */ /* 0x000fe20000000000 */
[----:B------:R-:W1:Y:S01]  /*0570*/  SHFL.BFLY PT, R5, R2, 0x8, 0x1f ;  /* 0x0d001f0002057f89 */ /* 0x000e6200000e0000 */
[----:B------:R-:W-:Y:S01]  /*0580*/  FSEL R14, R15, R2, P0 ;  /* 0x000000020f0e7208 */ /* 0x000fe20000000000 */
[C---:B------:R-:W-:Y:S01]  /*0590*/  FFMA R12, R13.reuse, R20, R12 ;  /* 0x000000140d0c7223 */ /* 0x040fe2000000000c */
[----:B------:R-:W-:Y:S01]  /*05a0*/  FFMA R19, R0, R19, RZ ;  /* 0x0000001300137223 */ /* 0x000fe200000000ff */
[----:B------:R-:W-:Y:S01]  /*05b0*/  FMUL R15, R13, R13 ;  /* 0x0000000d0d0f7220 */ /* 0x000fe20000400000 */
[----:B------:R-:W-:-:S02]  /*05c0*/  FFMA R24, R16, R24, R21 ;  /* 0x0000001810187223 */ /* 0x000fc40000000015 */
[----:B------:R-:W2:Y:S01]  /*05d0*/  SHFL.BFLY PT, R13, R12, 0x10, 0x1f ;  /* 0x0e001f000c0d7f89 */ /* 0x000ea200000e0000 */
[----:B------:R-:W-:Y:S01]  /*05e0*/  @!P2 FMUL R14, R14, 16777216 ;  /* 0x4b8000000e0ea820 */ /* 0x000fe20000400000 */
[----:B------:R-:W-:Y:S01]  /*05f0*/  FSEL R19, R19, RZ, !P1 ;  /* 0x000000ff13137208 */ /* 0x000fe20004800000 */
[----:B------:R-:W-:Y:S01]  /*0600*/  FMUL R15, R4, R15 ;  /* 0x0000000f040f7220 */ /* 0x000fe20000400000 */
[----:B------:R-:W-:Y:S01]  /*0610*/  @P0 FMUL R18, R18, 0.25 ;  /* 0x3e80000012120820 */ /* 0x000fe20000400000 */
[----:B------:R-:W3:Y:S01]  /*0620*/  MUFU.RCP R17, R14 ;  /* 0x0000000e00117308 */ /* 0x000ee20000001000 */
[----:B------:R-:W-:Y:S01]  /*0630*/  FSETP.NEU.AND P1, PT, R2, RZ, PT ;  /* 0x000000ff0200720b */ /* 0x000fe20003f2d000 */
[----:B------:R-:W-:Y:S01]  /*0640*/  FADD R19, R19, R24 ;  /* 0x0000001813137221 */ /* 0x000fe20000000000 */
[----:B------:R-:W-:-:S03]  /*0650*/  @!P2 FMUL R18, R18, 16777216 ;  /* 0x4b8000001212a820 */ /* 0x000fc60000400000 */
[----:B------:R-:W-:-:S05]  /*0660*/  FFMA R15, R20, R15, R19 ;  /* 0x0000000f140f7223 */ /* 0x000fca0000000013 */
[----:B------:R-:W4:Y:S01]  /*0670*/  SHFL.BFLY PT, R4, R15, 0x10, 0x1f ;  /* 0x0e001f000f047f89 */ /* 0x000f2200000e0000 */
[----:B-1----:R-:W-:Y:S01]  /*0680*/  FADD R0, R2, R5 ;  /* 0x0000000502007221 */ /* 0x002fe20000000000 */
[----:B---3--:R-:W-:-:S03]  /*0690*/  FMUL R17, R17, R18 ;  /* 0x0000001211117220 */ /* 0x008fc60000400000 */
[C---:B------:R-:W-:Y:S01]  /*06a0*/  FMUL R19, R0.reuse, 0.25 ;  /* 0x3e80000000137820 */ /* 0x040fe20000400000 */
[C---:B------:R-:W-:Y:S02]  /*06b0*/  FSETP.GEU.AND P2, PT, |R0|.reuse, 1.175494350822287508e-38, PT ;  /* 0x008000000000780b */ /* 0x040fe40003f4e200 */
[----:B------:R-:W-:Y:S02]  /*06c0*/  FSETP.GT.AND P0, PT, |R0|, 8.50705917302346158658e+37, PT ;  /* 0x7e8000000000780b */ /* 0x000fe40003f04200 */
[----:B------:R-:W-:Y:S01]  /*06d0*/  FSEL R16, R17, RZ, P1 ;  /* 0x000000ff11107208 */ /* 0x000fe20000800000 */
[----:B--2---:R-:W-:Y:S01]  /*06e0*/  FADD R17, -R12, R13 ;  /* 0x0000000d0c117221 */ /* 0x004fe20000000100 */
[----:B------:R-:W-:Y:S01]  /*06f0*/  FSEL R19, R19, R0, P0 ;  /* 0x0000000013137208 */ /* 0x000fe20000000000 */
[----:B------:R-:W1:Y:S01]  /*0700*/  SHFL.BFLY PT, R13, R0, 0x4, 0x1f ;  /* 0x0c801f00000d7f89 */ /* 0x000e6200000e0000 */
[----:B------:R-:W-:Y:S01]  /*0710*/  FSETP.NEU.AND P1, PT, R0, RZ, PT ;  /* 0x000000ff0000720b */ /* 0x000fe20003f2d000 */
[C---:B------:R-:W-:Y:S01]  /*0720*/  FMUL R14, R17.reuse, R17 ;  /* 0x00000011110e7220 */ /* 0x040fe20000400000 */
[----:B------:R-:W-:-:S03]  /*0730*/  FFMA R12, R17, R16, R12 ;  /* 0x00000010110c7223 */ /* 0x000fc6000000000c */
[----:B------:R-:W-:Y:S01]  /*0740*/  @!P2 FMUL R19, R19, 16777216 ;  /* 0x4b8000001313a820 */ /* 0x000fe20000400000 */
[----:B------:R-:W-:Y:S01]  /*0750*/  FMUL R14, R3, R14 ;  /* 0x0000000e030e7220 */ /* 0x000fe20000400000 */
[----:B------:R-:W2:Y:S01]  /*0760*/  SHFL.BFLY PT, R17, R12, 0x8, 0x1f ;  /* 0x0d001f000c117f89 */ /* 0x000ea200000e0000 */
[----:B------:R-:W-:Y:S01]  /*0770*/  @P0 FMUL R5, R5, 0.25 ;  /* 0x3e80000005050820 */ /* 0x000fe20000400000 */
[----:B----4-:R-:W-:Y:S02]  /*0780*/  FADD R15, R15, R4 ;  /* 0x000000040f0f7221 */ /* 0x010fe40000000000 */
[----:B------:R-:W3:Y:S01]  /*0790*/  MUFU.RCP R4, R19 ;  /* 0x0000001300047308 */ /* 0x000ee20000001000 */
[----:B------:R-:W-:Y:S01]  /*07a0*/  @!P2 FMUL R5, R5, 16777216 ;  /* 0x4b8000000505a820 */ /* 0x000fe20000400000 */
[----:B------:R-:W-:-:S05]  /*07b0*/  FFMA R14, R16, R14, R15 ;  /* 0x0000000e100e7223 */ /* 0x000fca000000000f */
[----:B------:R-:W4:Y:S01]  /*07c0*/  SHFL.BFLY PT, R15, R14, 0x8, 0x1f ;  /* 0x0d001f000e0f7f89 */ /* 0x000f2200000e0000 */
[----:B-1----:R-:W-:Y:S01]  /*07d0*/  FADD R3, R0, R13 ;  /* 0x0000000d00037221 */ /* 0x002fe20000000000 */
[----:B---3--:R-:W-:-:S04]  /*07e0*/  FMUL R4, R4, R5 ;  /* 0x0000000504047220 */ /* 0x008fc80000400000 */
[C---:B------:R-:W-:Y:S01]  /*07f0*/  FSETP.GEU.AND P2, PT, |R3|.reuse, 1.175494350822287508e-38, PT ;  /* 0x008000000300780b */ /* 0x040fe20003f4e200 */
[C---:B------:R-:W-:Y:S01]  /*0800*/  FMUL R16, R3.reuse, 0.25 ;  /* 0x3e80000003107820 */ /* 0x040fe20000400000 */
[----:B------:R-:W-:Y:S01]  /*0810*/  FSETP.GT.AND P0, PT, |R3|, 8.50705917302346158658e+37, PT ;  /* 0x7e8000000300780b */ /* 0x000fe20003f04200 */
[----:B--2---:R-:W-:Y:S01]  /*0820*/  FADD R17, -R12, R17 ;  /* 0x000000110c117221 */ /* 0x004fe20000000100 */
[----:B------:R-:W-:Y:S02]  /*0830*/  FSEL R5, R4, RZ, P1 ;  /* 0x000000ff04057208 */ /* 0x000fe40000800000 */
[----:B------:R-:W1:Y:S01]  /*0840*/  SHFL.BFLY PT, R4, R3, 0x2, 0x1f ;  /* 0x0c401f0003047f89 */ /* 0x000e6200000e0000 */
[----:B------:R-:W-:Y:S01]  /*0850*/  FSEL R16, R16, R3, P0 ;  /* 0x0000000310107208 */ /* 0x000fe20000000000 */
[C---:B------:R-:W-:Y:S01]  /*0860*/  FMUL R19, R17.reuse, R17 ;  /* 0x0000001111137220 */ /* 0x040fe20000400000 */
[----:B------:R-:W-:-:S03]  /*0870*/  FFMA R12, R17, R5, R12 ;  /* 0x00000005110c7223 */ /* 0x000fc6000000000c */
[----:B------:R-:W-:Y:S01]  /*0880*/  FMUL R19, R2, R19 ;  /* 0x0000001302137220 */ /* 0x000fe20000400000 */
[----:B------:R-:W-:Y:S01]  /*0890*/  @!P2 FMUL R16, R16, 16777216 ;  /* 0x4b8000001010a820 */ /* 0x000fe20000400000 */
[----:B----4-:R-:W-:Y:S01]  /*08a0*/  FADD R14, R14, R15 ;  /* 0x0000000f0e0e7221 */ /* 0x010fe20000000000 */
[----:B------:R-:W-:Y:S01]  /*08b0*/  @P0 FMUL R13, R13, 0.25 ;  /* 0x3e8000000d0d0820 */ /* 0x000fe20000400000 */
[----:B------:R-:W2:Y:S01]  /*08c0*/  SHFL.BFLY PT, R15, R12, 0x4, 0x1f ;  /* 0x0c801f000c0f7f89 */ /* 0x000ea200000e0000 */
[----:B------:R-:W-:Y:S02]  /*08d0*/  FSETP.NEU.AND P0, PT, R3, RZ, PT ;  /* 0x000000ff0300720b */ /* 0x000fe40003f0d000 */
[----:B------:R-:W3:Y:S01]  /*08e0*/  MUFU.RCP R16, R16 ;  /* 0x0000001000107308 */ /* 0x000ee20000001000 */
[----:B------:R-:W-:Y:S01]  /*08f0*/  FFMA R14, R5, R19, R14 ;  /* 0x00000013050e7223 */ /* 0x000fe2000000000e */
[----:B------:R-:W-:Y:S01]  /*0900*/  @!P2 FMUL R13, R13, 16777216 ;  /* 0x4b8000000d0da820 */ /* 0x000fe20000400000 */
[----:B------:R-:W-:-:S03]  /*0910*/  ISETP.GE.AND P2, PT, R22, 0x10, PT ;  /* 0x000000101600780c */ /* 0x000fc60003f46270 */
[----:B------:R-:W4:Y:S01]  /*0920*/  SHFL.BFLY PT, R17, R14, 0x4, 0x1f ;  /* 0x0c801f000e117f89 */ /* 0x000f2200000e0000 */
[----:B-1----:R-:W-:Y:S01]  /*0930*/  FADD R2, R3, R4 ;  /* 0x0000000403027221 */ /* 0x002fe20000000000 */
[----:B---3--:R-:W-:-:S04]  /*0940*/  FMUL R13, R16, R13 ;  /* 0x0000000d100d7220 */ /* 0x008fc80000400000 */
[C---:B------:R-:W-:Y:S01]  /*0950*/  FSETP.GEU.AND P1, PT, |R2|.reuse, 1.175494350822287508e-38, PT ;  /* 0x008000000200780b */ /* 0x040fe20003f2e200 */
[C---:B------:R-:W-:Y:S01]  /*0960*/  FMUL R21, R2.reuse, 0.25 ;  /* 0x3e80000002157820 */ /* 0x040fe20000400000 */
[----:B------:R-:W1:Y:S01]  /*0970*/  SHFL.BFLY PT, R5, R2, 0x1, 0x1f ;  /* 0x0c201f0002057f89 */ /* 0x000e6200000e0000 */
[----:B------:R-:W-:Y:S02]  /*0980*/  FSEL R13, R13, RZ, P0 ;  /* 0x000000ff0d0d7208 */ /* 0x000fe40000000000 */
[----:B------:R-:W-:Y:S01]  /*0990*/  FSETP.GT.AND P0, PT, |R2|, 8.50705917302346158658e+37, PT ;  /* 0x7e8000000200780b */ /* 0x000fe20003f04200 */
[----:B--2---:R-:W-:-:S03]  /*09a0*/  FADD R15, -R12, R15 ;  /* 0x0000000f0c0f7221 */ /* 0x004fc60000000100 */
[----:B------:R-:W-:Y:S01]  /*09b0*/  FSEL R21, R21, R2, P0 ;  /* 0x0000000215157208 */ /* 0x000fe20000000000 */
[C---:B------:R-:W-:Y:S01]  /*09c0*/  FMUL R19, R15.reuse, R15 ;  /* 0x0000000f0f137220 */ /* 0x040fe20000400000 */
[----:B------:R-:W-:Y:S01]  /*09d0*/  FFMA R12, R15, R13, R12 ;  /* 0x0000000d0f0c7223 */ /* 0x000fe2000000000c */
[----:B----4-:R-:W-:Y:S02]  /*09e0*/  FADD R14, R14, R17 ;  /* 0x000000110e0e7221 */ /* 0x010fe40000000000 */
[----:B------:R-:W-:Y:S01]  /*09f0*/  @!P1 FMUL R21, R21, 16777216 ;  /* 0x4b80000015159820 */ /* 0x000fe20000400000 */
[----:B------:R-:W-:Y:S01]  /*0a00*/  FMUL R19, R0, R19 ;  /* 0x0000001300137220 */ /* 0x000fe20000400000 */
[----:B------:R-:W2:Y:S02]  /*0a10*/  SHFL.BFLY PT, R15, R12, 0x2, 0x1f ;  /* 0x0c401f000c0f7f89 */ /* 0x000ea400000e0000 */
[----:B------:R-:W-:Y:S01]  /*0a20*/  @P0 FMUL R4, R4, 0.25 ;  /* 0x3e80000004040820 */ /* 0x000fe20000400000 */
[----:B------:R-:W-:Y:S01]  /*0a30*/  FFMA R14, R13, R19, R14 ;  /* 0x000000130d0e7223 */ /* 0x000fe2000000000e */
[----:B------:R-:W3:Y:S01]  /*0a40*/  MUFU.RCP R21, R21 ;  /* 0x0000001500157308 */ /* 0x000ee20000001000 */
[----:B------:R-:W-:Y:S01]  /*0a50*/  FSETP.NEU.AND P0, PT, R2, RZ, PT ;  /* 0x000000ff0200720b */ /* 0x000fe20003f0d000 */
[----:B------:R-:W-:-:S02]  /*0a60*/  @!P1 FMUL R4, R4, 16777216 ;  /* 0x4b80000004049820 */ /* 0x000fc40000400000 */
[----:B------:R-:W4:Y:S01]  /*0a70*/  SHFL.BFLY PT, R13, R14, 0x2, 0x1f ;  /* 0x0c401f000e0d7f89 */ /* 0x000f2200000e0000 */
[----:B-1----:R-:W-:-:S04]  /*0a80*/  FADD R0, R2, R5 ;  /* 0x0000000502007221 */ /* 0x002fc80000000000 */
[C---:B------:R-:W-:Y:S01]  /*0a90*/  FMUL R17, R0.reuse, 0.25 ;  /* 0x3e80000000117820 */ /* 0x040fe20000400000 */
[----:B------:R-:W-:Y:S01]  /*0aa0*/  FSETP.GEU.AND P1, PT, |R0|, 1.175494350822287508e-38, PT ;  /* 0x008000000000780b */ /* 0x000fe20003f2e200 */
[----:B---3--:R-:W-:-:S05]  /*0ab0*/  FMUL R4, R21, R4 ;  /* 0x0000000415047220 */ /* 0x008fca0000400000 */
[----:B------:R-:W-:Y:S01]  /*0ac0*/  FSEL R4, R4, RZ, P0 ;  /* 0x000000ff04047208 */ /* 0x000fe20000000000 */
[----:B--2---:R-:W-:Y:S01]  /*0ad0*/  FADD R15, -R12, R15 ;  /* 0x0000000f0c0f7221 */ /* 0x004fe20000000100 */
[----:B------:R-:W-:-:S03]  /*0ae0*/  FSETP.GT.AND P0, PT, |R0|, 8.50705917302346158658e+37, PT ;  /* 0x7e8000000000780b */ /* 0x000fc60003f04200 */
[C---:B------:R-:W-:Y:S01]  /*0af0*/  FMUL R16, R15.reuse, R15 ;  /* 0x0000000f0f107220 */ /* 0x040fe20000400000 */
[----:B------:R-:W-:Y:S01]  /*0b00*/  FFMA R12, R15, R4, R12 ;  /* 0x000000040f0c7223 */ /* 0x000fe2000000000c */
[----:B------:R-:W-:Y:S01]  /*0b10*/  FSEL R17, R17, R0, P0 ;  /* 0x0000000011117208 */ /* 0x000fe20000000000 */
[----:B----4-:R-:W-:Y:S01]  /*0b20*/  FADD R13, R14, R13 ;  /* 0x0000000d0e0d7221 */ /* 0x010fe20000000000 */
[----:B------:R-:W-:Y:S01]  /*0b30*/  FMUL R16, R3, R16 ;  /* 0x0000001003107220 */ /* 0x000fe20000400000 */
[----:B------:R-:W-:Y:S01]  /*0b40*/  SHF.R.U32.HI R15, RZ, 0x3, R22 ;  /* 0x00000003ff0f7819 */ /* 0x000fe20000011616 */
[----:B------:R-:W1:Y:S01]  /*0b50*/  SHFL.BFLY PT, R3, R12, 0x1, 0x1f ;  /* 0x0c201f000c037f89 */ /* 0x000e6200000e0000 */
[----:B------:R-:W-:Y:S01]  /*0b60*/  @!P1 FMUL R17, R17, 16777216 ;  /* 0x4b80000011119820 */ /* 0x000fe20000400000 */
[----:B------:R-:W-:Y:S01]  /*0b70*/  FFMA R13, R4, R16, R13 ;  /* 0x00000010040d7223 */ /* 0x000fe2000000000d */
[----:B------:R-:W-:Y:S01]  /*0b80*/  LOP3.LUT R15, R15, 0x3c, RZ, 0xc0, !PT ;  /* 0x0000003c0f0f7812 */ /* 0x000fe200078ec0ff */
[----:B------:R-:W-:Y:S01]  /*0b90*/  @P0 FMUL R5, R5, 0.25 ;  /* 0x3e80000005050820 */ /* 0x000fe20000400000 */
[----:B------:R-:W2:Y:S01]  /*0ba0*/  MUFU.RCP R14, R17 ;  /* 0x00000011000e7308 */ /* 0x000ea20000001000 */
[----:B------:R-:W-:Y:S01]  /*0bb0*/  FSETP.NEU.AND P0, PT, R0, RZ, PT ;  /* 0x000000ff0000720b */ /* 0x000fe20003f0d000 */
[----:B------:R-:W3:Y:S01]  /*0bc0*/  SHFL.BFLY PT, R4, R13, 0x1, 0x1f ;  /* 0x0c201f000d047f89 */ /* 0x000ee200000e0000 */
[----:B------:R-:W-:Y:S01]  /*0bd0*/  @!P1 FMUL R5, R5, 16777216 ;  /* 0x4b80000005059820 */ /* 0x000fe20000400000 */
[----:B------:R-:W-:-:S03]  /*0be0*/  LOP3.LUT P1, RZ, R22, 0x1f, RZ, 0xc0, !PT ;  /* 0x0000001f16ff7812 */ /* 0x000fc6000782c0ff */
[----:B--2---:R-:W-:-:S10]  /*0bf0*/  FMUL R14, R14, R5 ;  /* 0x000000050e0e7220 */ /* 0x004fd40000400000 */
[----:B------:R-:W-:Y:S01]  /*0c00*/  @!P1 STS [R15+UR4+0x80], R0 ;  /* 0x000080000f009988 */ /* 0x000fe20008000804 */
[----:B-1----:R-:W-:Y:S01]  /*0c10*/  FADD R3, -R12, R3 ;  /* 0x000000030c037221 */ /* 0x002fe20000000100 */
[----:B------:R-:W-:-:S03]  /*0c20*/  FSEL R14, R14, RZ, P0 ;  /* 0x000000ff0e0e7208 */ /* 0x000fc60000000000 */
[C---:B------:R-:W-:Y:S02]  /*0c30*/  FMUL R5, R3.reuse, R3 ;  /* 0x0000000303057220 */ /* 0x040fe40000400000 */
[----:B------:R-:W-:Y:S01]  /*0c40*/  FFMA R12, R3, R14, R12 ;  /* 0x0000000e030c7223 */ /* 0x000fe2000000000c */
[----:B---3--:R-:W-:Y:S01]  /*0c50*/  FADD R13, R13, R4 ;  /* 0x000000040d0d7221 */ /* 0x008fe20000000000 */
[----:B------:R-:W-:-:S03]  /*0c60*/  FMUL R5, R2, R5 ;  /* 0x0000000502057220 */ /* 0x000fc60000400000 */
[----:B------:R-:W-:Y:S01]  /*0c70*/  @!P1 STS [R15+UR4], R12 ;  /* 0x0000000c0f009988 */ /* 0x000fe20008000804 */
[----:B------:R-:W-:-:S05]  /*0c80*/  FFMA R14, R14, R5, R13 ;  /* 0x000000050e0e7223 */ /* 0x000fca000000000d */
[----:B------:R-:W-:Y:S01]  /*0c90*/  @!P1 STS [R15+UR4+0x40], R14 ;  /* 0x0000400e0f009988 */ /* 0x000fe20008000804 */
[----:B------:R-:W-:Y:S06]  /*0ca0*/  BAR.SYNC.DEFER_BLOCKING 0x0 ;  /* 0x0000000000007b1d */ /* 0x000fec0000010000 */
[----:B------:R-:W1:Y:S04]  /*0cb0*/  @!P2 LDS R10, [R7+UR4+0x80] ;  /* 0x00008004070aa984 */ /* 0x000e680008000800 */
[----:B------:R-:W2:Y:S04]  /*0cc0*/  @!P2 LDS R11, [R7+UR4] ;  /* 0x00000004070ba984 */ /* 0x000ea80008000800 */
[----:B------:R-:W3:Y:S04]  /*0cd0*/  @!P2 LDS R9, [R7+UR4+0x40] ;  /* 0x000040040709a984 */ /* 0x000ee80008000800 */
[----:B-1----:R-:W1:Y:S04]  /*0ce0*/  SHFL.BFLY PT, R5, R10, 0x8, 0x1f ;  /* 0x0d001f000a057f89 */ /* 0x002e6800000e0000 */
[----:B--2---:R-:W2:Y:S04]  /*0cf0*/  SHFL.BFLY PT, R4, R11, 0x8, 0x1f ;  /* 0x0d001f000b047f89 */ /* 0x004ea800000e0000 */
[----:B---3--:R-:W3:Y:S01]  /*0d00*/  SHFL.BFLY PT, R12, R9, 0x8, 0x1f ;  /* 0x0d001f00090c7f89 */ /* 0x008ee200000e0000 */
[----:B-1----:R-:W-:-:S04]  /*0d10*/  FADD R2, R10, R5 ;  /* 0x000000050a027221 */ /* 0x002fc80000000000 */
[C---:B------:R-:W-:Y:S01]  /*0d20*/  FMUL R13, R2.reuse, 0.25 ;  /* 0x3e800000020d7820 */ /* 0x040fe20000400000 */
[C---:B------:R-:W-:Y:S01]  /*0d30*/  FSETP.GEU.AND P1, PT, |R2|.reuse, 1.175494350822287508e-38, PT ;  /* 0x008000000200780b */ /* 0x040fe20003f2e200 */
[----:B------:R-:W1:Y:S01]  /*0d40*/  SHFL.BFLY PT, R3, R2, 0x4, 0x1f ;  /* 0x0c801f0002037f89 */ /* 0x000e6200000e0000 */
[----:B------:R-:W-:Y:S01]  /*0d50*/  FSETP.GT.AND P0, PT, |R2|, 8.50705917302346158658e+37, PT ;  /* 0x7e8000000200780b */ /* 0x000fe20003f04200 */
[----:B--2---:R-:W-:Y:S01]  /*0d60*/  FADD R4, -R11, R4 ;  /* 0x000000040b047221 */ /* 0x004fe20000000100 */
[----:B---3--:R-:W-:Y:S02]  /*0d70*/  FADD R9, R9, R12 ;  /* 0x0000000c09097221 */ /* 0x008fe40000000000 */
[----:B------:R-:W-:-:S07]  /*0d80*/  FSEL R13, R13, R2, P0 ;  /* 0x000000020d0d7208 */ /* 0x000fce0000000000 */
[----:B------:R-:W-:Y:S02]  /*0d90*/  @!P1 FMUL R13, R13, 16777216 ;  /* 0x4b8000000d0d9820 */ /* 0x000fe40000400000 */
[----:B------:R-:W-:Y:S02]  /*0da0*/  @P0 FMUL R5, R5, 0.25 ;  /* 0x3e80000005050820 */ /* 0x000fe40000400000 */
[----:B------:R2:W3:Y:S02]  /*0db0*/  MUFU.RCP R14, R13 ;  /* 0x0000000d000e7308 */ /* 0x0004e40000001000 */
[----:B------:R-:W-:Y:S01]  /*0dc0*/  @!P1 FMUL R5, R5, 16777216 ;  /* 0x4b80000005059820 */ /* 0x000fe20000400000 */
[C---:B------:R-:W-:Y:S01]  /*0dd0*/  FSETP.NEU.AND P1, PT, R2.reuse, RZ, PT ;  /* 0x000000ff0200720b */ /* 0x040fe20003f2d000 */
[----:B-1----:R-:W-:Y:S01]  /*0de0*/  FADD R0, R2, R3 ;  /* 0x0000000302007221 */ /* 0x002fe20000000000 */
[----:B--2---:R-:W-:-:S03]  /*0df0*/  FMUL R13, R4, R4 ;  /* 0x00000004040d7220 */ /* 0x004fc60000400000 */
[C---:B------:R-:W-:Y:S01]  /*0e00*/  FMUL R15, R0.reuse, 0.25 ;  /* 0x3e800000000f7820 */ /* 0x040fe20000400000 */
[----:B------:R-:W-:Y:S01]  /*0e10*/  FSETP.GEU.AND P2, PT, |R0|, 1.175494350822287508e-38, PT ;  /* 0x008000000000780b */ /* 0x000fe20003f4e200 */
[----:B------:R-:W-:Y:S01]  /*0e20*/  FMUL R13, R10, R13 ;  /* 0x0000000d0a0d7220 */ /* 0x000fe20000400000 */
[----:B---3--:R-:W-:Y:S01]  /*0e30*/  FMUL R14, R14, R5 ;  /* 0x000000050e0e7220 */ /* 0x008fe20000400000 */
[----:B------:R-:W-:Y:S01]  /*0e40*/  FSETP.GT.AND P0, PT, |R0|, 8.50705917302346158658e+37, PT ;  /* 0x7e8000000000780b */ /* 0x000fe20003f04200 */
[----:B------:R-:W1:Y:S03]  /*0e50*/  SHFL.BFLY PT, R5, R0, 0x2, 0x1f ;  /* 0x0c401f0000057f89 */ /* 0x000e6600000e0000 */
[----:B------:R-:W-:Y:S02]  /*0e60*/  FSEL R14, R14, RZ, P1 ;  /* 0x000000ff0e0e7208 */ /* 0x000fe40000800000 */
[----:B------:R-:W-:-:S02]  /*0e70*/  FSEL R15, R15, R0, P0 ;  /* 0x000000000f0f7208 */ /* 0x000fc40000000000 */
[----:B------:R-:W-:Y:S01]  /*0e80*/  FSETP.NEU.AND P1, PT, R0, RZ, PT ;  /* 0x000000ff0000720b */ /* 0x000fe20003f2d000 */
[----:B------:R-:W-:Y:S01]  /*0e90*/  FFMA R11, R4, R14, R11 ;  /* 0x0000000e040b7223 */ /* 0x000fe2000000000b */
[----:B------:R-:W-:Y:S01]  /*0ea0*/  FFMA R9, R14, R13, R9 ;  /* 0x0000000d0e097223 */ /* 0x000fe20000000009 */
[----:B------:R-:W-:Y:S02]  /*0eb0*/  @!P2 FMUL R15, R15, 16777216 ;  /* 0x4b8000000f0fa820 */ /* 0x000fe40000400000 */
[----:B------:R-:W-:Y:S01]  /*0ec0*/  @P0 FMUL R3, R3, 0.25 ;  /* 0x3e80000003030820 */ /* 0x000fe20000400000 */
[----:B------:R-:W2:Y:S01]  /*0ed0*/  SHFL.BFLY PT, R10, R11, 0x4, 0x1f ;  /* 0x0c801f000b0a7f89 */ /* 0x000ea200000e0000 */
[----:B------:R-:W3:Y:S02]  /*0ee0*/  MUFU.RCP R14, R15 ;  /* 0x0000000f000e7308 */ /* 0x000ee40000001000 */
[----:B------:R-:W-:Y:S01]  /*0ef0*/  @!P2 FMUL R3, R3, 16777216 ;  /* 0x4b8000000303a820 */ /* 0x000fe20000400000 */
[----:B------:R-:W4:Y:S01]  /*0f00*/  SHFL.BFLY PT, R12, R9, 0x4, 0x1f ;  /* 0x0c801f00090c7f89 */ /* 0x000f2200000e0000 */
[----:B-1----:R-:W-:-:S04]  /*0f10*/  FADD R4, R0, R5 ;  /* 0x0000000500047221 */ /* 0x002fc80000000000 */
[----:B------:R-:W-:Y:S01]  /*0f20*/  FMUL R13, R4, 0.25 ;  /* 0x3e800000040d7820 */ /* 0x000fe20000400000 */
[----:B---3--:R-:W-:Y:S01]  /*0f30*/  FMUL R14, R14, R3 ;  /* 0x000000030e0e7220 */ /* 0x008fe20000400000 */
[C---:B------:R-:W-:Y:S02]  /*0f40*/  FSETP.GEU.AND P2, PT, |R4|.reuse, 1.175494350822287508e-38, PT ;  /* 0x008000000400780b */ /* 0x040fe40003f4e200 */
[----:B------:R-:W-:Y:S02]  /*0f50*/  FSETP.GT.AND P0, PT, |R4|, 8.50705917302346158658e+37, PT ;  /* 0x7e8000000400780b */ /* 0x000fe40003f04200 */
[----:B------:R-:W-:Y:S02]  /*0f60*/  FSEL R14, R14, RZ, P1 ;  /* 0x000000ff0e0e7208 */ /* 0x000fe40000800000 */
[----:B------:R-:W-:Y:S01]  /*0f70*/  FSEL R13, R13, R4, P0 ;  /* 0x000000040d0d7208 */ /* 0x000fe20000000000 */
[----:B--2---:R-:W-:-:S04]  /*0f80*/  FADD R10, -R11, R10 ;  /* 0x0000000a0b0a7221 */ /* 0x004fc80000000100 */
[C---:B------:R-:W-:Y:S01]  /*0f90*/  FMUL R3, R10.reuse, R10 ;  /* 0x0000000a0a037220 */ /* 0x040fe20000400000 */
[----:B------:R-:W-:Y:S01]  /*0fa0*/  FFMA R10, R10, R14, R11 ;  /* 0x0000000e0a0a7223 */ /* 0x000fe2000000000b */
[----:B----4-:R-:W-:Y:S01]  /*0fb0*/  FADD R9, R9, R12 ;  /* 0x0000000c09097221 */ /* 0x010fe20000000000 */
[----:B------:R-:W-:Y:S01]  /*0fc0*/  @!P2 FMUL R13, R13, 16777216 ;  /* 0x4b8000000d0da820 */ /* 0x000fe20000400000 */
[----:B------:R-:W-:Y:S01]  /*0fd0*/  FMUL R2, R2, R3 ;  /* 0x0000000302027220 */ /* 0x000fe20000400000 */
[----:B------:R-:W-:Y:S01]  /*0fe0*/  @P0 FMUL R5, R5, 0.25 ;  /* 0x3e80000005050820 */ /* 0x000fe20000400000 */
[----:B------:R-:W1:Y:S01]  /*0ff0*/  SHFL.BFLY PT, R3, R4, 0x1, 0x1f ;  /* 0x0c201f0004037f89 */ /* 0x000e6200000e0000 */
[----:B------:R-:W-:Y:S01]  /*1000*/  FSETP.NEU.AND P0, PT, R4, RZ, PT ;  /* 0x000000ff0400720b */ /* 0x000fe20003f0d000 */
[----:B------:R-:W-:Y:S01]  /*1010*/  FFMA R9, R14, R2, R9 ;  /* 0x000000020e097223 */ /* 0x000fe20000000009 */
[----:B------:R-:W-:Y:S01]  /*1020*/  @!P2 FMUL R5, R5, 16777216 ;  /* 0x4b8000000505a820 */ /* 0x000fe20000400000 */
[----:B------:R-:W2:Y:S01]  /*1030*/  SHFL.BFLY PT, R11, R10, 0x2, 0x1f ;  /* 0x0c401f000a0b7f89 */ /* 0x000ea200000e0000 */
[----:B------:R-:W3:Y:S01]  /*1040*/  MUFU.RCP R2, R13 ;  /* 0x0000000d00027308 */ /* 0x000ee20000001000 */
[----:B------:R-:W-:-:S02]  /*1050*/  HFMA2.MMA R14, -RZ, RZ, 0, 0 ;  /* 0x00000000ff0e7435 */ /* 0x000fc400000001ff */
[----:B------:R-:W4:Y:S01]  /*1060*/  SHFL.BFLY PT, R12, R9, 0x2, 0x1f ;  /* 0x0c401f00090c7f89 */ /* 0x000f2200000e0000 */
[----:B---3--:R-:W-:Y:S01]  /*1070*/  FMUL R5, R2, R5 ;  /* 0x0000000502057220 */ /* 0x008fe20000400000 */
[----:B-1----:R-:W-:-:S04]  /*1080*/  FADD R2, R4, R3 ;  /* 0x0000000304027221 */ /* 0x002fc80000000000 */
[----:B------:R-:W-:Y:S01]  /*1090*/  FSEL R5, R5, RZ, P0 ;  /* 0x000000ff05057208 */ /* 0x000fe20000000000 */
[----:B--2---:R-:W-:Y:S01]  /*10a0*/  FADD R11, -R10, R11 ;  /* 0x0000000b0a0b7221 */ /* 0x004fe20000000100 */
[C---:B------:R-:W-:Y:S01]  /*10b0*/  FSETP.GEU.AND P1, PT, |R2|.reuse, 1.175494350822287508e-38, PT ;  /* 0x008000000200780b */ /* 0x040fe20003f2e200 */
[C---:B------:R-:W-:Y:S01]  /*10c0*/  FMUL R13, R2.reuse, 0.25 ;  /* 0x3e800000020d7820 */ /* 0x040fe20000400000 */
[----:B------:R-:W-:Y:S01]  /*10d0*/  FSETP.GT.AND P0, PT, |R2|, 8.50705917302346158658e+37, PT ;  /* 0x7e8000000200780b */ /* 0x000fe20003f04200 */
[C---:B------:R-:W-:Y:S01]  /*10e0*/  FFMA R10, R11.reuse, R5, R10 ;  /* 0x000000050b0a7223 */ /* 0x040fe2000000000a */
[----:B------:R-:W-:Y:S01]  /*10f0*/  FMUL R11, R11, R11 ;  /* 0x0000000b0b0b7220 */ /* 0x000fe20000400000 */
[----:B----4-:R-:W-:Y:S01]  /*1100*/  FADD R12, R9, R12 ;  /* 0x0000000c090c7221 */ /* 0x010fe20000000000 */
[----:B------:R-:W-:Y:S02]  /*1110*/  FSEL R13, R13, R2, P0 ;  /* 0x000000020d0d7208 */ /* 0x000fe40000000000 */
[----:B------:R-:W-:Y:S01]  /*1120*/  FMUL R11, R0, R11 ;  /* 0x0000000b000b7220 */ /* 0x000fe20000400000 */
[----:B------:R-:W1:Y:S03]  /*1130*/  SHFL.BFLY PT, R9, R10, 0x1, 0x1f ;  /* 0x0c201f000a097f89 */ /* 0x000e6600000e0000 */
[----:B------:R-:W-:Y:S01]  /*1140*/  FFMA R11, R5, R11, R12 ;  /* 0x0000000b050b7223 */ /* 0x000fe2000000000c */
[----:B------:R-:W-:-:S02]  /*1150*/  @!P1 FMUL R13, R13, 16777216 ;  /* 0x4b8000000d0d9820 */ /* 0x000fc40000400000 */
[----:B------:R-:W-:Y:S01]  /*1160*/  @P0 FMUL R3, R3, 0.25 ;  /* 0x3e80000003030820 */ /* 0x000fe20000400000 */
[----:B------:R-:W-:Y:S01]  /*1170*/  LOP3.LUT P0, RZ, R22, 0xf, RZ, 0xc0, !PT ;  /* 0x0000000f16ff7812 */ /* 0x000fe2000780c0ff */
[----:B------:R-:W2:Y:S01]  /*1180*/  SHFL.BFLY PT, R0, R11, 0x1, 0x1f ;  /* 0x0c201f000b007f89 */ /* 0x000ea200000e0000 */
[----:B------:R-:W3:Y:S01]  /*1190*/  MUFU.RCP R12, R13 ;  /* 0x0000000d000c7308 */ /* 0x000ee20000001000 */
[----:B------:R-:W-:Y:S01]  /*11a0*/  @!P1 FMUL R3, R3, 16777216 ;  /* 0x4b80000003039820 */ /* 0x000fe20000400000 */
[----:B------:R-:W-:Y:S02]  /*11b0*/  FSETP.NEU.AND P1, PT, R2, RZ, PT ;  /* 0x000000ff0200720b */ /* 0x000fe40003f2d000 */
[----:B------:R-:W-:Y:S01]  /*11c0*/  ISETP.LT.AND P0, PT, R22, 0x10, !P0 ;  /* 0x000000101600780c */ /* 0x000fe20004701270 */
[----:B-1----:R-:W-:Y:S01]  /*11d0*/  FADD R9, -R10, R9 ;  /* 0x000000090a097221 */ /* 0x002fe20000000100 */
[----:B---3--:R-:W-:-:S11]  /*11e0*/  FMUL R12, R12, R3 ;  /* 0x000000030c0c7220 */ /* 0x008fd60000400000 */
[----:B------:R-:W-:Y:S01]  /*11f0*/  @P0 STS [R7+UR4+0x80], R2 ;  /* 0x0000800207000988 */ /* 0x000fe20008000804 */
[----:B------:R-:W-:Y:S01]  /*1200*/  FMUL R3, R9, R9 ;  /* 0x0000000909037220 */ /* 0x000fe20000400000 */
[----:B------:R-:W-:Y:S01]  /*1210*/  FSEL R12, R12, RZ, P1 ;  /* 0x000000ff0c0c7208 */ /* 0x000fe20000800000 */
[----:B--2---:R-:W-:Y:S02]  /*1220*/  FADD R11, R11, R0 ;  /* 0x000000000b0b7221 */ /* 0x004fe40000000000 */
[----:B------:R-:W-:Y:S01]  /*1230*/  FMUL R3, R4, R3 ;  /* 0x0000000304037220 */ /* 0x000fe20000400000 */
[----:B------:R-:W-:Y:S01]  /*1240*/  MOV R4, 0x39aaaaab ;  /* 0x39aaaaab00047802 */ /* 0x000fe20000000f00 */
[----:B------:R-:W-:Y:S02]  /*1250*/  FFMA R10, R9, R12, R10 ;  /* 0x0000000c090a7223 */ /* 0x000fe4000000000a */
[----:B------:R-:W-:-:S03]  /*1260*/  FFMA R12, R12, R3, R11 ;  /* 0x000000030c0c7223 */ /* 0x000fc6000000000b */
[----:B------:R-:W-:Y:S04]  /*1270*/  @P0 STS [R7+UR4], R10 ;  /* 0x0000000a07000988 */ /* 0x000fe80008000804 */
[----:B------:R-:W-:Y:S01]  /*1280*/  @P0 STS [R7+UR4+0x40], R12 ;  /* 0x0000400c07000988 */ /* 0x000fe20008000804 */
[----:B------:R-:W-:Y:S06]  /*1290*/  BAR.SYNC.DEFER_BLOCKING 0x0 ;  /* 0x0000000000007b1d */ /* 0x000fec0000010000 */
[----:B------:R-:W1:Y:S04]  /*12a0*/  LDS R3, [UR4+0x40] ;  /* 0x00004004ff037984 */ /* 0x000e680008000800 */
[----:B------:R-:W2:Y:S01]  /*12b0*/  LDS R0, [UR4] ;  /* 0x00000004ff007984 */ /* 0x000ea20008000800 */
[----:B-1----:R-:W-:-:S04]  /*12c0*/  FFMA R3, R3, R4, 9.9999999747524270788e-07 ;  /* 0x358637bd03037423 */ /* 0x002fc80000000004 */
[----:B--2---:R1:W3:Y:S03]  /*12d0*/  MUFU.RSQ R9, R3 ;  /* 0x0000000300097308 */ /* 0x0042e60000001400 */
.L_x_0:
[----:B-1----:R-:W1:Y:S01]  /*12e0*/  LDC.64 R2, c[0x0][0x218] ;  /* 0x00008600ff027b82 */ /* 0x002e620000000a00 */
[----:B------:R-:W-:Y:S02]  /*12f0*/  LOP3.LUT R13, R14, 0x7fc, R7, 0xf8, !PT ;  /* 0x000007fc0e0d7812 */ /* 0x000fe400078ef807 */
[----:B------:R-:W-:Y:S02]  /*1300*/  CS2R R14, SRZ ;  /* 0x00000000000e7805 */ /* 0x000fe4000001ff00 */
[----:B------:R-:W-:Y:S02]  /*1310*/  CS2R R16, SRZ ;  /* 0x0000000000107805 */ /* 0x000fe4000001ff00 */
[C---:B------:R-:W-:Y:S01]  /*1320*/  ISETP.GE.U32.AND P0, PT, R13.reuse, 0xc00, PT ;  /* 0x00000c000d00780c */ /* 0x040fe20003f06070 */
[----:B------:R-:W2:Y:S08]  /*1330*/  LDC.64 R4, c[0x0][0x220] ;  /* 0x00008800ff047b82 */ /* 0x000eb00000000a00 */
[----:B------:R-:W4:Y:S01]  /*1340*/  LDC.64 R18, c[0x0][0x210] ;  /* 0x00008400ff127b82 */ /* 0x000f220000000a00 */
[----:B-1----:R-:W-:-:S05]  /*1350*/  IMAD.WIDE.U32 R20, R13, 0x2, R2 ;  /* 0x000000020d147825 */ /* 0x002fca00078e0002 */
[----:B------:R-:W5:Y:S01]  /*1360*/  @!P0 LDG.E.EL.64 R14, desc[UR6][R20.64] ;  /* 0x00000006140e8981 */ /* 0x000f62000c2e1b00 */
[----:B--2---:R-:W-:-:S05]  /*1370*/  IMAD.WIDE.U32 R22, R13, 0x2, R4 ;  /* 0x000000020d167825 */ /* 0x004fca00078e0004 */
[----:B------:R-:W2:Y:S01]  /*1380*/  @!P0 LDG.E.EL.64 R16, desc[UR6][R22.64] ;  /* 0x0000000616108981 */ /* 0x000ea2000c2e1b00 */
[----:B------:R-:W-:Y:S02]  /*1390*/  CS2R R10, SRZ ;  /* 0x00000000000a7805 */ /* 0x000fe4000001ff00 */
[----:B------:R-:W-:Y:S01]  /*13a0*/  CS2R R4, SRZ ;  /* 0x0000000000047805 */ /* 0x000fe2000001ff00 */
[----:B------:R-:W-:-:S03]  /*13b0*/  IMAD R3, R8, 0xc00, R13 ;  /* 0x00000c0008037824 */ /* 0x000fc600078e020d */
[----:B---3--:R1:W3:Y:S01]  /*13c0*/  @!P0 LDG.E.EL.64 R10, desc[UR6][R20.64+0x1800] ;  /* 0x00180006140a8981 */ /* 0x0082e2000c2e1b00 */
[----:B----4-:R-:W-:Y:S01]  /*13d0*/  IMAD.WIDE R18, R3, 0x2, R18 ;  /* 0x0000000203127825 */ /* 0x010fe200078e0212 */
[----:B------:R-:W-:Y:S02]  /*13e0*/  CS2R R2, SRZ ;  /* 0x0000000000027805 */ /* 0x000fe4000001ff00 */
[----:B------:R4:W3:Y:S04]  /*13f0*/  @!P0 LDG.E.EL.64 R4, desc[UR6][R22.64+0x1800] ;  /* 0x0018000616048981 */ /* 0x0008e8000c2e1b00 */
[----:B------:R1:W3:Y:S01]  /*1400*/  @!P0 LDG.E.EF.64 R2, desc[UR6][R18.64] ;  /* 0x0000000612028981 */ /* 0x0002e2000c0e1b00 */
[----:B------:R-:W-:Y:S01]  /*1410*/  IMAD R13, R6, 0xc00, R13 ;  /* 0x00000c00060d7824 */ /* 0x000fe200078e020d */
[----:B-----5:R-:W-:-:S02]  /*1420*/  SEL R14, R14, RZ, !P0 ;  /* 0x000000ff0e0e7207 */ /* 0x020fc40004000000 */
[----:B------:R-:W-:Y:S02]  /*1430*/  SEL R15, R15, RZ, !P0 ;  /* 0x000000ff0f0f7207 */ /* 0x000fe40004000000 */
[C---:B------:R-:W-:Y:S02]  /*1440*/  PRMT R12, R14.reuse, 0x7632, R12 ;  /* 0x000076320e0c7816 */ /* 0x040fe4000000000c */
[----:B-1----:R-:W-:Y:S02]  /*1450*/  SHF.L.U32 R20, R14, 0x10, RZ ;  /* 0x000000100e147819 */ /* 0x002fe400000006ff */
[----:B--2---:R-:W-:Y:S02]  /*1460*/  SEL R16, R16, RZ, !P0 ;  /* 0x000000ff10107207 */ /* 0x004fe40004000000 */
[----:B------:R-:W-:Y:S02]  /*1470*/  SEL R17, R17, RZ, !P0 ;  /* 0x000000ff11117207 */ /* 0x000fe40004000000 */
[----:B------:R-:W-:-:S02]  /*1480*/  PRMT R14, R15, 0x7632, R14 ;  /* 0x000076320f0e7816 */ /* 0x000fc4000000000e */
[----:B------:R-:W-:Y:S02]  /*1490*/  SHF.L.U32 R21, R15, 0x10, RZ ;  /* 0x000000100f157819 */ /* 0x000fe400000006ff */
[C---:B------:R-:W-:Y:S02]  /*14a0*/  PRMT R15, R16.reuse, 0x7632, R15 ;  /* 0x00007632100f7816 */ /* 0x040fe4000000000f */
[----:B----4-:R-:W-:Y:S02]  /*14b0*/  SHF.L.U32 R23, R16, 0x10, RZ ;  /* 0x0000001010177819 */ /* 0x010fe400000006ff */
[C---:B------:R-:W-:Y:S02]  /*14c0*/  PRMT R16, R17.reuse, 0x7632, R16 ;  /* 0x0000763211107816 */ /* 0x040fe40000000010 */
[----:B0-----:R-:W-:Y:S02]  /*14d0*/  SHF.L.U32 R18, R17, 0x10, RZ ;  /* 0x0000001011127819 */ /* 0x001fe400000006ff */
[----:B------:R-:W-:-:S02]  /*14e0*/  SHF.L.U32 R12, R12, 0x10, RZ ;  /* 0x000000100c0c7819 */ /* 0x000fc400000006ff */
[----:B------:R-:W-:Y:S02]  /*14f0*/  SHF.L.U32 R15, R15, 0x10, RZ ;  /* 0x000000100f0f7819 */ /* 0x000fe400000006ff */
[----:B------:R-:W-:Y:S02]  /*1500*/  SHF.L.U32 R17, R14, 0x10, RZ ;  /* 0x000000100e117819 */ /* 0x000fe400000006ff */
[----:B------:R-:W-:Y:S01]  /*1510*/  SHF.L.U32 R22, R16, 0x10, RZ ;  /* 0x0000001010167819 */ /* 0x000fe200000006ff */
[----:B------:R-:W-:Y:S01]  /*1520*/  FADD R15, R12, R15 ;  /* 0x0000000f0c0f7221 */ /* 0x000fe20000000000 */
[----:B---3--:R-:W-:Y:S01]  /*1530*/  SEL R10, R10, RZ, !P0 ;  /* 0x000000ff0a0a7207 */ /* 0x008fe20004000000 */
[----:B------:R-:W-:Y:S01]  /*1540*/  FADD R14, R21, R18 ;  /* 0x00000012150e7221 */ /* 0x000fe20000000000 */
[----:B------:R-:W-:Y:S01]  /*1550*/  SEL R11, R11, RZ, !P0 ;  /* 0x000000ff0b0b7207 */ /* 0x000fe20004000000 */
[----:B------:R-:W-:Y:S01]  /*1560*/  FADD R12, R17, R22 ;  /* 0x00000016110c7221 */ /* 0x000fe20000000000 */
[----:B------:R-:W-:Y:S01]  /*1570*/  SEL R17, R4, RZ, !P0 ;  /* 0x000000ff04117207 */ /* 0x000fe20004000000 */
[----:B------:R-:W-:Y:S01]  /*1580*/  FADD R16, R20, R23 ;  /* 0x0000001714107221 */ /* 0x000fe20000000000 */
[----:B------:R-:W-:-:S02]  /*1590*/  SEL R18, R5, RZ, !P0 ;  /* 0x000000ff05127207 */ /* 0x000fc40004000000 */
[C---:B------:R-:W-:Y:S02]  /*15a0*/  PRMT R4, R10.reuse, 0x7632, R4 ;  /* 0x000076320a047816 */ /* 0x040fe40000000004 */
[----:B------:R-:W-:Y:S02]  /*15b0*/  SHF.L.U32 R20, R10, 0x10, RZ ;  /* 0x000000100a147819 */ /* 0x000fe400000006ff */
[C---:B------:R-:W-:Y:S02]  /*15c0*/  PRMT R5, R11.reuse, 0x7632, R5 ;  /* 0x000076320b057816 */ /* 0x040fe40000000005 */
[----:B------:R-:W-:Y:S02]  /*15d0*/  SHF.L.U32 R21, R11, 0x10, RZ ;  /* 0x000000100b157819 */ /* 0x000fe400000006ff */
[C---:B------:R-:W-:Y:S02]  /*15e0*/  PRMT R10, R17.reuse, 0x7632, R10 ;  /* 0x00007632110a7816 */ /* 0x040fe4000000000a */
[----:B------:R-:W-:-:S02]  /*15f0*/  SHF.L.U32 R19, R17, 0x10, RZ ;  /* 0x0000001011137819 */ /* 0x000fc400000006ff */
[----:B------:R-:W-:Y:S02]  /*1600*/  PRMT R11, R18, 0x7632, R11 ;  /* 0x00007632120b7816 */ /* 0x000fe4000000000b */
[----:B------:R-:W-:Y:S02]  /*1610*/  SEL R17, R2, RZ, !P0 ;  /* 0x000000ff02117207 */ /* 0x000fe40004000000 */
[----:B------:R-:W-:Y:S02]  /*1620*/  SHF.L.U32 R23, R5, 0x10, RZ ;  /* 0x0000001005177819 */ /* 0x000fe400000006ff */
[----:B------:R-:W-:Y:S02]  /*1630*/  SHF.L.U32 R18, R18, 0x10, RZ ;  /* 0x0000001012127819 */ /* 0x000fe400000006ff */
[----:B------:R-:W-:Y:S02]  /*1640*/  SHF.L.U32 R5, R10, 0x10, RZ ;  /* 0x000000100a057819 */ /* 0x000fe400000006ff */
[----:B------:R-:W-:Y:S01]  /*1650*/  SHF.L.U32 R10, R11, 0x10, RZ ;  /* 0x000000100b0a7819 */ /* 0x000fe200000006ff */
[----:B------:R-:W-:Y:S01]  /*1660*/  FADD R11, R20, R19 ;  /* 0x00000013140b7221 */ /* 0x000fe20000000000 */
[----:B------:R-:W-:-:S02]  /*1670*/  SHF.L.U32 R2, R4, 0x10, RZ ;  /* 0x0000001004027819 */ /* 0x000fc400000006ff */
[----:B------:R-:W-:Y:S01]  /*1680*/  SHF.L.U32 R19, R17, 0x10, RZ ;  /* 0x0000001011137819 */ /* 0x000fe200000006ff */
[----:B------:R-:W-:Y:S01]  /*1690*/  FADD R4, R21, R18 ;  /* 0x0000001215047221 */ /* 0x000fe20000000000 */
[----:B------:R-:W-:Y:S01]  /*16a0*/  SEL R18, R3, RZ, !P0 ;  /* 0x000000ff03127207 */ /* 0x000fe20004000000 */
[----:B------:R-:W-:Y:S02]  /*16b0*/  FADD R5, R2, R5 ;  /* 0x0000000502057221 */ /* 0x000fe40000000000 */
[----:B------:R-:W-:Y:S01]  /*16c0*/  FADD R20, -R0, R19 ;  /* 0x0000001300147221 */ /* 0x000fe20000000100 */
[----:B------:R-:W0:Y:S01]  /*16d0*/  LDC.64 R2, c[0x0][0x228] ;  /* 0x00008a00ff027b82 */ /* 0x000e220000000a00 */
[----:B------:R-:W-:Y:S01]  /*16e0*/  FADD R19, R16, 1 ;  /* 0x3f80000010137421 */ /* 0x000fe20000000000 */
[----:B------:R-:W-:Y:S02]  /*16f0*/  PRMT R17, R17, 0x7632, R17 ;  /* 0x0000763211117816 */ /* 0x000fe40000000011 */
[C---:B------:R-:W-:Y:S01]  /*1700*/  PRMT R16, R18.reuse, 0x7632, R16 ;  /* 0x0000763212107816 */ /* 0x040fe20000000010 */
[----:B------:R-:W-:Y:S01]  /*1710*/  FADD R10, R23, R10 ;  /* 0x0000000a170a7221 */ /* 0x000fe20000000000 */
[----:B------:R-:W-:Y:S01]  /*1720*/  FMUL R20, R9, R20 ;  /* 0x0000001409147220 */ /* 0x000fe20000400000 */
[----:B------:R-:W-:-:S02]  /*1730*/  SHF.L.U32 R21, R18, 0x10, RZ ;  /* 0x0000001012157819 */ /* 0x000fc400000006ff */
[----:B------:R-:W-:Y:S02]  /*1740*/  SHF.L.U32 R17, R17, 0x10, RZ ;  /* 0x0000001011117819 */ /* 0x000fe400000006ff */
[----:B------:R-:W-:Y:S01]  /*1750*/  SHF.L.U32 R23, R16, 0x10, RZ ;  /* 0x0000001010177819 */ /* 0x000fe200000006ff */
[----:B------:R-:W-:Y:S01]  /*1760*/  FFMA R11, R20, R19, R11 ;  /* 0x00000013140b7223 */ /* 0x000fe2000000000b */
[----:B------:R-:W-:Y:S01]  /*1770*/  FADD R20, R14, 1 ;  /* 0x3f8000000e147421 */ /* 0x000fe20000000000 */
[C---:B------:R-:W-:Y:S01]  /*1780*/  FADD R16, -R0.reuse, R21 ;  /* 0x0000001500107221 */ /* 0x040fe20000000100 */
[C---:B------:R-:W-:Y:S01]  /*1790*/  FADD R14, -R0.reuse, R17 ;  /* 0x00000011000e7221 */ /* 0x040fe20000000100 */
[----:B------:R-:W-:Y:S01]  /*17a0*/  FADD R18, -R0, R23 ;  /* 0x0000001700127221 */ /* 0x000fe20000000100 */
[----:B------:R-:W-:Y:S01]  /*17b0*/  FADD R19, R15, 1 ;  /* 0x3f8000000f137421 */ /* 0x000fe20000000000 */
[C---:B------:R-:W-:Y:S01]  /*17c0*/  FMUL R15, R9.reuse, R16 ;  /* 0x00000010090f7220 */ /* 0x040fe20000400000 */
[C---:B------:R-:W-:Y:S01]  /*17d0*/  FMUL R14, R9.reuse, R14 ;  /* 0x0000000e090e7220 */ /* 0x040fe20000400000 */
[----:B------:R-:W-:Y:S01]  /*17e0*/  FADD R12, R12, 1 ;  /* 0x3f8000000c0c7421 */ /* 0x000fe20000000000 */
[----:B------:R-:W-:Y:S01]  /*17f0*/  FMUL R17, R9, R18 ;  /* 0x0000001209117220 */ /* 0x000fe20000400000 */
[----:B------:R-:W-:Y:S01]  /*1800*/  FFMA R4, R15, R20, R4 ;  /* 0x000000140f047223 */ /* 0x000fe20000000004 */
[----:B------:R-:W-:-:S02]  /*1810*/  FFMA R14, R14, R19, R5 ;  /* 0x000000130e0e7223 */ /* 0x000fc40000000005 */
[----:B------:R-:W-:Y:S01]  /*1820*/  FFMA R17, R17, R12, R10 ;  /* 0x0000000c11117223 */ /* 0x000fe2000000000a */
[----:B0-----:R-:W-:Y:S02]  /*1830*/  IMAD.WIDE R2, R13, 0x2, R2 ;  /* 0x000000020d027825 */ /* 0x001fe400078e0202 */
[----:B------:R-:W-:Y:S02]  /*1840*/  F2FP.BF16.F32.PACK_AB R16, R14, R11 ;  /* 0x0000000b0e10723e */ /* 0x000fe400000010ff */
[----:B------:R-:W-:-:S05]  /*1850*/  F2FP.BF16.F32.PACK_AB R17, R17, R4 ;  /* 0x000000041111723e */ /* 0x000fca00000010ff */
[----:B------:R0:W-:Y:S01]  /*1860*/  @!P0 STG.E.64 desc[UR6][R2.64], R16 ;  /* 0x0000001002008986 */ /* 0x0001e2000c101b06 */
[----:B------:R-:W-:Y:S01]  /*1870*/  PLOP3.LUT P0, PT, PT, PT, UP0, 0x80, 0x0 ;  /* 0x000000000000781c */ /* 0x000fe20003f0f008 */
[----:B------:R-:W-:Y:S01]  /*1880*/  UPLOP3.LUT UP0, UPT, UPT, UPT, UPT, 0x40, 0x0 ;  /* 0x000000000000789c */ /* 0x000fe20003f0e870 */
[----:B------:R-:W-:-:S11]  /*1890*/  MOV R14, 0x800 ;  /* 0x00000800000e7802 */ /* 0x000fd60000000f00 */
[----:B0-----:R-:W-:Y:S05]  /*18a0*/  @P0 BRA `(.L_x_0) ;  /* 0xfffffff8008c0947 */ /* 0x001fea000383ffff */
[----:B------:R-:W-:Y:S05]  /*18b0*/  EXIT ;  /* 0x000000000000794d */ /* 0x000fea0003800000 */
.L_x_1:
[----:B------:R-:W-:-:S00]  /*18c0*/  BRA `(.L_x_1) ;  /* 0xfffffffc00fc7947 */ /* 0x000fc0000383ffff */
[----:B------:R-:W-:-:S00]  /*18d0*/  NOP ;  /* 0x0000000000007918 */ /* 0x000fc00000000000 */
        /* <DEDUP_REMOVED lines=10> */
.L_x_2:


//--------------------- .nv.global.init           --------------------------
	.section	.nv.global.init,"aw",@progbits
.nv.global.init:
	.type		_$_str,@object
	.size		_$_str,(.L_0 - _$_str)
_$_str:
        /*0000*/ 	.byte	0x5f, 0x5f, 0x43, 0x55, 0x44, 0x41, 0x5f, 0x46, 0x54, 0x5a, 0x00
.L_0:


//--------------------- .nv.shared.triton_        --------------------------
	.section	.nv.shared.triton_,"aw",@nobits
	.sectionflags	@""
	.align	16
	.zero		1024


//--------------------- .nv.constant0.triton_     --------------------------
	.section	.nv.constant0.triton_,"a",@progbits
	.sectionflags	@""
	.align	4
.nv.constant0.triton_:
	.zero		572
